//
// Generated by NVIDIA NVVM Compiler
//
// Compiler Build ID: CL-36424714
// Cuda compilation tools, release 13.0, V13.0.88
// Based on NVVM 20.0.0
//

.version 9.0
.target sm_100
.address_size 64

	// .globl	_Z4ClipPKfPfffi

.visible .entry _Z4ClipPKfPfffi(
	.param .u64 .ptr .align 1 _Z4ClipPKfPfffi_param_0,
	.param .u64 .ptr .align 1 _Z4ClipPKfPfffi_param_1,
	.param .f32 _Z4ClipPKfPfffi_param_2,
	.param .f32 _Z4ClipPKfPfffi_param_3,
	.param .u32 _Z4ClipPKfPfffi_param_4
)
{
	.reg .pred 	%p<4>;
	.reg .b32 	%r<6>;
	.reg .b32 	%f<6>;
	.reg .b64 	%rd<8>;

	ld.param.u64 	%rd1, [_Z4ClipPKfPfffi_param_0];
	ld.param.u64 	%rd2, [_Z4ClipPKfPfffi_param_1];
	ld.param.f32 	%f1, [_Z4ClipPKfPfffi_param_2];
	ld.param.f32 	%f2, [_Z4ClipPKfPfffi_param_3];
	ld.param.u32 	%r2, [_Z4ClipPKfPfffi_param_4];
	mov.u32 	%r3, %ctaid.x;
	mov.u32 	%r4, %ntid.x;
	mov.u32 	%r5, %tid.x;
	mad.lo.s32 	%r1, %r3, %r4, %r5;
	setp.ge.s32 	%p1, %r1, %r2;
	@%p1 bra 	$L__BB0_2;
	cvta.to.global.u64 	%rd3, %rd1;
	cvta.to.global.u64 	%rd4, %rd2;
	mul.wide.s32 	%rd5, %r1, 4;
	add.s64 	%rd6, %rd3, %rd5;
	ld.global.f32 	%f3, [%rd6];
	setp.gt.f32 	%p2, %f3, %f2;
	setp.lt.f32 	%p3, %f3, %f1;
	selp.f32 	%f4, %f1, %f3, %p3;
	selp.f32 	%f5, %f2, %f4, %p2;
	add.s64 	%rd7, %rd4, %rd5;
	st.global.f32 	[%rd7], %f5;
$L__BB0_2:
	ret;

}


// ===== COMPILED SASS (sm_100) =====

	.target	sm_100

	.elftype	@"ET_EXEC"


//--------------------- .note.nv.tkinfo           --------------------------
	.section	.note.nv.tkinfo,"",@"SHT_NOTE"
	.sectionflags	@"SHF_NOTE_NV_TKINFO"
	.tkinfo
        /*0018*/ 	.word	0x00000002
        /*0030*/ 	.string	""
        /*0030*/ 	.string	"ptxas"
        /*0030*/ 	.string	"Cuda compilation tools, release 13.0, V13.0.88"
        /*0030*/ 	.string	"Build cuda_13.0.r13.0/compiler.36424714_0"
        /*0030*/ 	.string	"-arch sm_100 -m 64 "



//--------------------- .note.nv.cuinfo           --------------------------
	.section	.note.nv.cuinfo,"",@"SHT_NOTE"
	.sectionflags	@"SHF_NOTE_NV_CUINFO"
        /*0018*/ 	.short	0x0002
        /*001a*/ 	.short	0x0064
        /*001c*/ 	.short	0x0082
	.zero		2


//--------------------- .nv.info                  --------------------------
	.section	.nv.info,"",@"SHT_CUDA_INFO"
	.align	4


	//----- nvinfo : EIATTR_REGCOUNT
	.align		4
        /*0000*/ 	.byte	0x04, 0x2f
        /*0002*/ 	.short	(.L_1 - .L_0)
	.align		4
.L_0:
        /*0004*/ 	.word	index@(_Z4ClipPKfPfffi)
        /*0008*/ 	.word	0x0000000c


	//----- nvinfo : EIATTR_FRAME_SIZE
	.align		4
.L_1:
        /*000c*/ 	.byte	0x04, 0x11
        /*000e*/ 	.short	(.L_3 - .L_2)
	.align		4
.L_2:
        /*0010*/ 	.word	index@(_Z4ClipPKfPfffi)
        /*0014*/ 	.word	0x00000000


	//----- nvinfo : EIATTR_MIN_STACK_SIZE
	.align		4
.L_3:
        /*0018*/ 	.byte	0x04, 0x12
        /*001a*/ 	.short	(.L_5 - .L_4)
	.align		4
.L_4:
        /*001c*/ 	.word	index@(_Z4ClipPKfPfffi)
        /*0020*/ 	.word	0x00000000
.L_5:


//--------------------- .nv.compat                --------------------------
	.section	.nv.compat,"",@"SHT_CUDA_COMPAT_INFO"
	.align	4
        /*0000*/ 	.byte	0x02, 0x09, 0x00, 0x00, 0x02, 0x02, 0x01, 0x00, 0x02, 0x05, 0x05, 0x00, 0x03, 0x07, 0x01, 0x01
        /*0010*/ 	.byte	0x02, 0x03, 0x00, 0x00, 0x02, 0x06, 0x01, 0x00, 0x04, 0x0b, 0x08, 0x00, 0x09, 0x00, 0x00, 0x00
        /*0020*/ 	.byte	0x00, 0x00, 0x00, 0x00


//--------------------- .nv.info._Z4ClipPKfPfffi  --------------------------
	.section	.nv.info._Z4ClipPKfPfffi,"",@"SHT_CUDA_INFO"
	.sectionflags	@""
	.align	4


	//----- nvinfo : EIATTR_CUDA_API_VERSION
	.align		4
        /*0000*/ 	.byte	0x04, 0x37
        /*0002*/ 	.short	(.L_7 - .L_6)
.L_6:
        /*0004*/ 	.word	0x00000082


	//----- nvinfo : EIATTR_KPARAM_INFO
	.align		4
.L_7:
        /*0008*/ 	.byte	0x04, 0x17
        /*000a*/ 	.short	(.L_9 - .L_8)
.L_8:
        /*000c*/ 	.word	0x00000000
        /*0010*/ 	.short	0x0004
        /*0012*/ 	.short	0x0018
        /*0014*/ 	.byte	0x00, 0xf0, 0x11, 0x00


	//----- nvinfo : EIATTR_KPARAM_INFO
	.align		4
.L_9:
        /*0018*/ 	.byte	0x04, 0x17
        /*001a*/ 	.short	(.L_11 - .L_10)
.L_10:
        /*001c*/ 	.word	0x00000000
        /*0020*/ 	.short	0x0003
        /*0022*/ 	.short	0x0014
        /*0024*/ 	.byte	0x00, 0xf0, 0x11, 0x00


	//----- nvinfo : EIATTR_KPARAM_INFO
	.align		4
.L_11:
        /*0028*/ 	.byte	0x04, 0x17
        /*002a*/ 	.short	(.L_13 - .L_12)
.L_12:
        /*002c*/ 	.word	0x00000000
        /*0030*/ 	.short	0x0002
        /*0032*/ 	.short	0x0010
        /*0034*/ 	.byte	0x00, 0xf0, 0x11, 0x00


	//----- nvinfo : EIATTR_KPARAM_INFO
	.align		4
.L_13:
        /*0038*/ 	.byte	0x04, 0x17
        /*003a*/ 	.short	(.L_15 - .L_14)
.L_14:
        /*003c*/ 	.word	0x00000000
        /*0040*/ 	.short	0x0001
        /*0042*/ 	.short	0x0008
        /*0044*/ 	.byte	0x00, 0xf5, 0x21, 0x00


	//----- nvinfo : EIATTR_KPARAM_INFO
	.align		4
.L_15:
        /*0048*/ 	.byte	0x04, 0x17
        /*004a*/ 	.short	(.L_17 - .L_16)
.L_16:
        /*004c*/ 	.word	0x00000000
        /*0050*/ 	.short	0x0000
        /*0052*/ 	.short	0x0000
        /*0054*/ 	.byte	0x00, 0xf5, 0x21, 0x00


	//----- nvinfo : EIATTR_SPARSE_MMA_MASK
	.align		4
.L_17:
        /*0058*/ 	.byte	0x03, 0x50
        /*005a*/ 	.short	0x0000


	//----- nvinfo : EIATTR_MAXREG_COUNT
	.align		4
        /*005c*/ 	.byte	0x03, 0x1b
        /*005e*/ 	.short	0x00ff


	//----- nvinfo : EIATTR_MERCURY_ISA_VERSION
	.align		4
        /*0060*/ 	.byte	0x03, 0x5f
        /*0062*/ 	.short	0x0101


	//----- nvinfo : EIATTR_VRC_CTA_INIT_COUNT
	.align		4
        /*0064*/ 	.byte	0x02, 0x4a
	.zero		1
	.zero		1


	//----- nvinfo : EIATTR_EXIT_INSTR_OFFSETS
	.align		4
        /*0068*/ 	.byte	0x04, 0x1c
        /*006a*/ 	.short	(.L_19 - .L_18)


	//   ....[0]....
.L_18:
        /*006c*/ 	.word	0x00000070


	//   ....[1]....
        /*0070*/ 	.word	0x00000130


	//----- nvinfo : EIATTR_CBANK_PARAM_SIZE
	.align		4
.L_19:
        /*0074*/ 	.byte	0x03, 0x19
        /*0076*/ 	.short	0x001c


	//----- nvinfo : EIATTR_PARAM_CBANK
	.align		4
        /*0078*/ 	.byte	0x04, 0x0a
        /*007a*/ 	.short	(.L_21 - .L_20)
	.align		4
.L_20:
        /*007c*/ 	.word	index@(.nv.constant0._Z4ClipPKfPfffi)
        /*0080*/ 	.short	0x0380
        /*0082*/ 	.short	0x001c


	//----- nvinfo : EIATTR_SW_WAR
	.align		4
.L_21:
        /*0084*/ 	.byte	0x04, 0x36
        /*0086*/ 	.short	(.L_23 - .L_22)
.L_22:
        /*0088*/ 	.word	0x00000008
.L_23:


//--------------------- .nv.callgraph             --------------------------
	.section	.nv.callgraph,"",@"SHT_CUDA_CALLGRAPH"
	.align	4
	.sectionentsize	8
	.align		4
        /*0000*/ 	.word	0x00000000
	.align		4
        /*0004*/ 	.word	0xffffffff
	.align		4
        /*0008*/ 	.word	0x00000000
	.align		4
        /*000c*/ 	.word	0xfffffffe
	.align		4
        /*0010*/ 	.word	0x00000000
	.align		4
        /*0014*/ 	.word	0xfffffffd
	.align		4
        /*0018*/ 	.word	0x00000000
	.align		4
        /*001c*/ 	.word	0xfffffffc


//--------------------- .text._Z4ClipPKfPfffi     --------------------------
	.section	.text._Z4ClipPKfPfffi,"ax",@progbits
	.align	128
        .global         _Z4ClipPKfPfffi
        .type           _Z4ClipPKfPfffi,@function
        .size           _Z4ClipPKfPfffi,(.L_x_1 - _Z4ClipPKfPfffi)
        .other          _Z4ClipPKfPfffi,@"STO_CUDA_ENTRY STV_DEFAULT"
_Z4ClipPKfPfffi:
.text._Z4ClipPKfPfffi:
[----:B------:R-:W-:Y:S01]  /*0000*/  LDC R1, c[0x0][0x37c] ;  /* 0x0000df00ff017b82 */ /* 0x000fe20000000800 */
[----:B------:R-:W0:Y:S07]  /*0010*/  S2R R0, SR_TID.X ;  /* 0x0000000000007919 */ /* 0x000e2e0000002100 */
[----:B------:R-:W0:Y:S01]  /*0020*/  S2UR UR4, SR_CTAID.X ;  /* 0x00000000000479c3 */ /* 0x000e220000002500 */
[----:B------:R-:W1:Y:S07]  /*0030*/  LDCU UR5, c[0x0][0x398] ;  /* 0x00007300ff0577ac */ /* 0x000e6e0008000800 */
[----:B------:R-:W0:Y:S02]  /*0040*/  LDC R7, c[0x0][0x360] ;  /* 0x0000d800ff077b82 */ /* 0x000e240000000800 */
[----:B0-----:R-:W-:-:S05]  /*0050*/  IMAD R7, R7, UR4, R0 ;  /* 0x0000000407077c24 */ /* 0x001fca000f8e0200 */
[----:B-1----:R-:W-:-:S13]  /*0060*/  ISETP.GE.AND P0, PT, R7, UR5, PT ;  /* 0x0000000507007c0c */ /* 0x002fda000bf06270 */
[----:B------:R-:W-:Y:S05]  /*0070*/  @P0 EXIT ;  /* 0x000000000000094d */ /* 0x000fea0003800000 */
[----:B------:R-:W0:Y:S01]  /*0080*/  LDC.64 R2, c[0x0][0x380] ;  /* 0x0000e000ff027b82 */ /* 0x000e220000000a00 */
[----:B------:R-:W1:Y:S07]  /*0090*/  LDCU.64 UR4, c[0x0][0x358] ;  /* 0x00006b00ff0477ac */ /* 0x000e6e0008000a00 */
[----:B------:R-:W2:Y:S08]  /*00a0*/  LDC.64 R8, c[0x0][0x390] ;  /* 0x0000e400ff087b82 */ /* 0x000eb00000000a00 */
[----:B------:R-:W3:Y:S01]  /*00b0*/  LDC.64 R4, c[0x0][0x388] ;  /* 0x0000e200ff047b82 */ /* 0x000ee20000000a00 */
[----:B0-----:R-:W-:-:S06]  /*00c0*/  IMAD.WIDE R2, R7, 0x4, R2 ;  /* 0x0000000407027825 */ /* 0x001fcc00078e0202 */
[----:B-1----:R-:W2:Y:S01]  /*00d0*/  LDG.E R3, desc[UR4][R2.64] ;  /* 0x0000000402037981 */ /* 0x002ea2000c1e1900 */
[----:B---3--:R-:W-:Y:S01]  /*00e0*/  IMAD.WIDE R4, R7, 0x4, R4 ;  /* 0x0000000407047825 */ /* 0x008fe200078e0204 */
[C---:B--2---:R-:W-:Y:S02]  /*00f0*/  FSETP.GT.AND P0, PT, R3.reuse, R9, PT ;  /* 0x000000090300720b */ /* 0x044fe40003f04000 */
[----:B------:R-:W-:-:S11]  /*0100*/  FSETP.GEU.AND P1, PT, R3, R8, PT ;  /* 0x000000080300720b */ /* 0x000fd60003f2e000 */
[----:B------:R-:W-:-:S05]  /*0110*/  @!P0 FSEL R9, R3, R8, P1 ;  /* 0x0000000803098208 */ /* 0x000fca0000800000 */
[----:B------:R-:W-:Y:S01]  /*0120*/  STG.E desc[UR4][R4.64], R9 ;  /* 0x0000000904007986 */ /* 0x000fe2000c101904 */
[----:B------:R-:W-:Y:S05]  /*0130*/  EXIT ;  /* 0x000000000000794d */ /* 0x000fea0003800000 */
.L_x_0:
[----:B------:R-:W-:-:S00]  /*0140*/  BRA `(.L_x_0) ;  /* 0xfffffffc00fc7947 */ /* 0x000fc0000383ffff */
[----:B------:R-:W-:-:S00]  /*0150*/  NOP ;  /* 0x0000000000007918 */ /* 0x000fc00000000000 */
        /* <DEDUP_REMOVED lines=10> */
.L_x_1:


//--------------------- .nv.shared.reserved.0     --------------------------
	.section	.nv.shared.reserved.0,"aw",@nobits
	.weak		__nv_reservedSMEM_offset_0_alias
	.size		__nv_reservedSMEM_offset_0_alias, 0, 64
	.other		__nv_reservedSMEM_offset_0_alias,@"STO_CUDA_RESERVED_SHARED STV_DEFAULT"
__nv_reservedSMEM_offset_0_alias:
	.zero		0
	.zero		64


//--------------------- .nv.constant0._Z4ClipPKfPfffi --------------------------
	.section	.nv.constant0._Z4ClipPKfPfffi,"a",@progbits
	.sectionflags	@""
	.align	4
.nv.constant0._Z4ClipPKfPfffi:
	.zero		924


//--------------------- SYMBOLS --------------------------

	.type		.nv.reservedSmem.offset0,@object
	.size		.nv.reservedSmem.offset0,0x4
